//
// Generated by NVIDIA NVVM Compiler
//
// Compiler Build ID: CL-36424714
// Cuda compilation tools, release 13.0, V13.0.88
// Based on NVVM 20.0.0
//

.version 9.0
.target sm_100
.address_size 64

	// .globl	_Z9vectorAddv
.global .align 4 .b8 A[4096];
.global .align 4 .b8 B[4096];
.global .align 4 .b8 C[4096];

.visible .entry _Z9vectorAddv()
{
	.reg .b32 	%r<5>;
	.reg .b64 	%rd<8>;

	mov.u32 	%r1, %tid.x;
	mul.wide.u32 	%rd1, %r1, 4;
	mov.u64 	%rd2, A;
	add.s64 	%rd3, %rd2, %rd1;
	ld.global.u32 	%r2, [%rd3];
	mov.u64 	%rd4, B;
	add.s64 	%rd5, %rd4, %rd1;
	ld.global.u32 	%r3, [%rd5];
	add.s32 	%r4, %r3, %r2;
	mov.u64 	%rd6, C;
	add.s64 	%rd7, %rd6, %rd1;
	st.global.u32 	[%rd7], %r4;
	ret;

}


// ===== COMPILED SASS (sm_100) =====

	.target	sm_100

	.elftype	@"ET_EXEC"


//--------------------- .note.nv.tkinfo           --------------------------
	.section	.note.nv.tkinfo,"",@"SHT_NOTE"
	.sectionflags	@"SHF_NOTE_NV_TKINFO"
	.tkinfo
        /*0018*/ 	.word	0x00000002
        /*0030*/ 	.string	""
        /*0030*/ 	.string	"ptxas"
        /*0030*/ 	.string	"Cuda compilation tools, release 13.0, V13.0.88"
        /*0030*/ 	.string	"Build cuda_13.0.r13.0/compiler.36424714_0"
        /*0030*/ 	.string	"-arch sm_100 -m 64 "



//--------------------- .note.nv.cuinfo           --------------------------
	.section	.note.nv.cuinfo,"",@"SHT_NOTE"
	.sectionflags	@"SHF_NOTE_NV_CUINFO"
        /*0018*/ 	.short	0x0002
        /*001a*/ 	.short	0x0064
        /*001c*/ 	.short	0x0082
	.zero		2


//--------------------- .nv.info                  --------------------------
	.section	.nv.info,"",@"SHT_CUDA_INFO"
	.align	4


	//----- nvinfo : EIATTR_REGCOUNT
	.align		4
        /*0000*/ 	.byte	0x04, 0x2f
        /*0002*/ 	.short	(.L_4 - .L_3)
	.align		4
.L_3:
        /*0004*/ 	.word	index@(_Z9vectorAddv)
        /*0008*/ 	.word	0x0000000c


	//----- nvinfo : EIATTR_FRAME_SIZE
	.align		4
.L_4:
        /*000c*/ 	.byte	0x04, 0x11
        /*000e*/ 	.short	(.L_6 - .L_5)
	.align		4
.L_5:
        /*0010*/ 	.word	index@(_Z9vectorAddv)
        /*0014*/ 	.word	0x00000000


	//----- nvinfo : EIATTR_MIN_STACK_SIZE
	.align		4
.L_6:
        /*0018*/ 	.byte	0x04, 0x12
        /*001a*/ 	.short	(.L_8 - .L_7)
	.align		4
.L_7:
        /*001c*/ 	.word	index@(_Z9vectorAddv)
        /*0020*/ 	.word	0x00000000
.L_8:


//--------------------- .nv.compat                --------------------------
	.section	.nv.compat,"",@"SHT_CUDA_COMPAT_INFO"
	.align	4
        /*0000*/ 	.byte	0x02, 0x09, 0x00, 0x00, 0x02, 0x02, 0x01, 0x00, 0x02, 0x05, 0x05, 0x00, 0x03, 0x07, 0x01, 0x01
        /*0010*/ 	.byte	0x02, 0x03, 0x00, 0x00, 0x02, 0x06, 0x01, 0x00, 0x04, 0x0b, 0x08, 0x00, 0x09, 0x00, 0x00, 0x00
        /*0020*/ 	.byte	0x00, 0x00, 0x00, 0x00


//--------------------- .nv.info._Z9vectorAddv    --------------------------
	.section	.nv.info._Z9vectorAddv,"",@"SHT_CUDA_INFO"
	.sectionflags	@""
	.align	4


	//----- nvinfo : EIATTR_CUDA_API_VERSION
	.align		4
        /*0000*/ 	.byte	0x04, 0x37
        /*0002*/ 	.short	(.L_10 - .L_9)
.L_9:
        /*0004*/ 	.word	0x00000082


	//----- nvinfo : EIATTR_SPARSE_MMA_MASK
	.align		4
.L_10:
        /*0008*/ 	.byte	0x03, 0x50
        /*000a*/ 	.short	0x0000


	//----- nvinfo : EIATTR_MAXREG_COUNT
	.align		4
        /*000c*/ 	.byte	0x03, 0x1b
        /*000e*/ 	.short	0x00ff


	//----- nvinfo : EIATTR_MERCURY_ISA_VERSION
	.align		4
        /*0010*/ 	.byte	0x03, 0x5f
        /*0012*/ 	.short	0x0101


	//----- nvinfo : EIATTR_VRC_CTA_INIT_COUNT
	.align		4
        /*0014*/ 	.byte	0x02, 0x4a
	.zero		1
	.zero		1


	//----- nvinfo : EIATTR_EXIT_INSTR_OFFSETS
	.align		4
        /*0018*/ 	.byte	0x04, 0x1c
        /*001a*/ 	.short	(.L_12 - .L_11)


	//   ....[0]....
.L_11:
        /*001c*/ 	.word	0x000000d0


	//----- nvinfo : EIATTR_SW_WAR
	.align		4
.L_12:
        /*0020*/ 	.byte	0x04, 0x36
        /*0022*/ 	.short	(.L_14 - .L_13)
.L_13:
        /*0024*/ 	.word	0x00000008
.L_14:


//--------------------- .nv.callgraph             --------------------------
	.section	.nv.callgraph,"",@"SHT_CUDA_CALLGRAPH"
	.align	4
	.sectionentsize	8
	.align		4
        /*0000*/ 	.word	0x00000000
	.align		4
        /*0004*/ 	.word	0xffffffff
	.align		4
        /*0008*/ 	.word	0x00000000
	.align		4
        /*000c*/ 	.word	0xfffffffe
	.align		4
        /*0010*/ 	.word	0x00000000
	.align		4
        /*0014*/ 	.word	0xfffffffd
	.align		4
        /*0018*/ 	.word	0x00000000
	.align		4
        /*001c*/ 	.word	0xfffffffc


//--------------------- .nv.constant4             --------------------------
	.section	.nv.constant4,"a",@progbits
	.align	8
	.align		8
.nv.constant4:
        /*0000*/ 	.dword	A
	.align		8
        /*0008*/ 	.dword	B
	.align		8
        /*0010*/ 	.dword	C


//--------------------- .text._Z9vectorAddv       --------------------------
	.section	.text._Z9vectorAddv,"ax",@progbits
	.align	128
        .global         _Z9vectorAddv
        .type           _Z9vectorAddv,@function
        .size           _Z9vectorAddv,(.L_x_1 - _Z9vectorAddv)
        .other          _Z9vectorAddv,@"STO_CUDA_ENTRY STV_DEFAULT"
_Z9vectorAddv:
.text._Z9vectorAddv:
[----:B------:R-:W-:Y:S01]  /*0000*/  LDC R1, c[0x0][0x37c] ;  /* 0x0000df00ff017b82 */ /* 0x000fe20000000800 */
[----:B------:R-:W0:Y:S07]  /*0010*/  S2R R9, SR_TID.X ;  /* 0x0000000000097919 */ /* 0x000e2e0000002100 */
[----:B------:R-:W0:Y:S01]  /*0020*/  LDC.64 R2, c[0x4][RZ] ;  /* 0x01000000ff027b82 */ /* 0x000e220000000a00 */
[----:B------:R-:W1:Y:S07]  /*0030*/  LDCU.64 UR4, c[0x0][0x358] ;  /* 0x00006b00ff0477ac */ /* 0x000e6e0008000a00 */
[----:B------:R-:W2:Y:S08]  /*0040*/  LDC.64 R4, c[0x4][0x8] ;  /* 0x01000200ff047b82 */ /* 0x000eb00000000a00 */
[----:B------:R-:W3:Y:S01]  /*0050*/  LDC.64 R6, c[0x4][0x10] ;  /* 0x01000400ff067b82 */ /* 0x000ee20000000a00 */
[----:B0-----:R-:W-:-:S04]  /*0060*/  IMAD.WIDE.U32 R2, R9, 0x4, R2 ;  /* 0x0000000409027825 */ /* 0x001fc800078e0002 */
[C---:B--2---:R-:W-:Y:S02]  /*0070*/  IMAD.WIDE.U32 R4, R9.reuse, 0x4, R4 ;  /* 0x0000000409047825 */ /* 0x044fe400078e0004 */
[----:B-1----:R-:W2:Y:S04]  /*0080*/  LDG.E R2, desc[UR4][R2.64] ;  /* 0x0000000402027981 */ /* 0x002ea8000c1e1900 */
[----:B------:R-:W2:Y:S01]  /*0090*/  LDG.E R5, desc[UR4][R4.64] ;  /* 0x0000000404057981 */ /* 0x000ea2000c1e1900 */
[----:B---3--:R-:W-:Y:S01]  /*00a0*/  IMAD.WIDE.U32 R6, R9, 0x4, R6 ;  /* 0x0000000409067825 */ /* 0x008fe200078e0006 */
[----:B--2---:R-:W-:-:S05]  /*00b0*/  IADD3 R9, PT, PT, R2, R5, RZ ;  /* 0x0000000502097210 */ /* 0x004fca0007ffe0ff */
[----:B------:R-:W-:Y:S01]  /*00c0*/  STG.E desc[UR4][R6.64], R9 ;  /* 0x0000000906007986 */ /* 0x000fe2000c101904 */
[----:B------:R-:W-:Y:S05]  /*00d0*/  EXIT ;  /* 0x000000000000794d */ /* 0x000fea0003800000 */
.L_x_0:
[----:B------:R-:W-:-:S00]  /*00e0*/  BRA `(.L_x_0) ;  /* 0xfffffffc00fc7947 */ /* 0x000fc0000383ffff */
[----:B------:R-:W-:-:S00]  /*00f0*/  NOP ;  /* 0x0000000000007918 */ /* 0x000fc00000000000 */
        /* <DEDUP_REMOVED lines=8> */
.L_x_1:


//--------------------- .nv.shared.reserved.0     --------------------------
	.section	.nv.shared.reserved.0,"aw",@nobits
	.weak		__nv_reservedSMEM_offset_0_alias
	.size		__nv_reservedSMEM_offset_0_alias, 0, 64
	.other		__nv_reservedSMEM_offset_0_alias,@"STO_CUDA_RESERVED_SHARED STV_DEFAULT"
__nv_reservedSMEM_offset_0_alias:
	.zero		0
	.zero		64


//--------------------- .nv.global                --------------------------
	.section	.nv.global,"aw",@nobits
	.align	4
.nv.global:
	.type		C,@object
	.size		C,(A - C)
C:
	.zero		4096
	.type		A,@object
	.size		A,(B - A)
A:
	.zero		4096
	.type		B,@object
	.size		B,(.L_1 - B)
B:
	.zero		4096
.L_1:


//--------------------- .nv.constant0._Z9vectorAddv --------------------------
	.section	.nv.constant0._Z9vectorAddv,"a",@progbits
	.sectionflags	@""
	.align	4
.nv.constant0._Z9vectorAddv:
	.zero		896


//--------------------- SYMBOLS --------------------------

	.type		.nv.reservedSmem.offset0,@object
	.size		.nv.reservedSmem.offset0,0x4
